	.headerflags	@"EF_CUDA_TEXMODE_UNIFIED EF_CUDA_64BIT_ADDRESS EF_CUDA_ACCELERATORS EF_CUDA_SM90 EF_CUDA_VIRTUAL_SM(EF_CUDA_SM90)"
	.elftype	@"ET_EXEC"


//--------------------- .nv.info                  --------------------------
	.section	.nv.info,"",@"SHT_CUDA_INFO"
	.align	4


	//----- nvinfo : EIATTR_REGCOUNT
	.align		4
        /*0000*/ 	.byte	0x04, 0x2f
        /*0002*/ 	.short	(.L_3 - .L_2)
	.align		4
.L_2:
        /*0004*/ 	.word	index@(triton_poi_fused__native_batch_norm_legit_no_training_relu_22)
        /*0008*/ 	.word	0x00000011


	//----- nvinfo : EIATTR_MIN_STACK_SIZE
	.align		4
.L_3:
        /*000c*/ 	.byte	0x04, 0x12
        /*000e*/ 	.short	(.L_5 - .L_4)
	.align		4
.L_4:
        /*0010*/ 	.word	index@(triton_poi_fused__native_batch_norm_legit_no_training_relu_22)
        /*0014*/ 	.word	0x00000000


	//----- nvinfo : EIATTR_FRAME_SIZE
	.align		4
.L_5:
        /*0018*/ 	.byte	0x04, 0x11
        /*001a*/ 	.short	(.L_7 - .L_6)
	.align		4
.L_6:
        /*001c*/ 	.word	index@(triton_poi_fused__native_batch_norm_legit_no_training_relu_22)
        /*0020*/ 	.word	0x00000000


	//----- nvinfo : EIATTR_MIN_STACK_SIZE
	.align		4
.L_7:
        /*0024*/ 	.byte	0x04, 0x12
        /*0026*/ 	.short	(.L_9 - .L_8)
	.align		4
.L_8:
        /*0028*/ 	.word	index@(triton_poi_fused__native_batch_norm_legit_no_training_relu_22)
        /*002c*/ 	.word	0x00000000
.L_9:


//--------------------- .nv.info.triton_poi_fused__native_batch_norm_legit_no_training_relu_22 --------------------------
	.section	.nv.info.triton_poi_fused__native_batch_norm_legit_no_training_relu_22,"",@"SHT_CUDA_INFO"
	.sectionflags	@""
	.align	4


	//----- nvinfo : EIATTR_CUDA_API_VERSION
	.align		4
        /*0000*/ 	.byte	0x04, 0x37
        /*0002*/ 	.short	(.L_11 - .L_10)
.L_10:
        /*0004*/ 	.word	0x0000007c


	//----- nvinfo : EIATTR_KPARAM_INFO
	.align		4
.L_11:
        /*0008*/ 	.byte	0x04, 0x17
        /*000a*/ 	.short	(.L_13 - .L_12)
.L_12:
        /*000c*/ 	.word	0x00000000
        /*0010*/ 	.short	0x0006
        /*0012*/ 	.short	0x0030
        /*0014*/ 	.byte	0x00, 0xf0, 0x11, 0x00


	//----- nvinfo : EIATTR_KPARAM_INFO
	.align		4
.L_13:
        /*0018*/ 	.byte	0x04, 0x17
        /*001a*/ 	.short	(.L_15 - .L_14)
.L_14:
        /*001c*/ 	.word	0x00000000
        /*0020*/ 	.short	0x0005
        /*0022*/ 	.short	0x0028
        /*0024*/ 	.byte	0x00, 0xf4, 0x21, 0x00


	//----- nvinfo : EIATTR_KPARAM_INFO
	.align		4
.L_15:
        /*0028*/ 	.byte	0x04, 0x17
        /*002a*/ 	.short	(.L_17 - .L_16)
.L_16:
        /*002c*/ 	.word	0x00000000
        /*0030*/ 	.short	0x0004
        /*0032*/ 	.short	0x0020
        /*0034*/ 	.byte	0x00, 0xf4, 0x21, 0x00


	//----- nvinfo : EIATTR_KPARAM_INFO
	.align		4
.L_17:
        /*0038*/ 	.byte	0x04, 0x17
        /*003a*/ 	.short	(.L_19 - .L_18)
.L_18:
        /*003c*/ 	.word	0x00000000
        /*0040*/ 	.short	0x0003
        /*0042*/ 	.short	0x0018
        /*0044*/ 	.byte	0x00, 0xf4, 0x21, 0x00


	//----- nvinfo : EIATTR_KPARAM_INFO
	.align		4
.L_19:
        /*0048*/ 	.byte	0x04, 0x17
        /*004a*/ 	.short	(.L_21 - .L_20)
.L_20:
        /*004c*/ 	.word	0x00000000
        /*0050*/ 	.short	0x0002
        /*0052*/ 	.short	0x0010
        /*0054*/ 	.byte	0x00, 0xf4, 0x21, 0x00


	//----- nvinfo : EIATTR_KPARAM_INFO
	.align		4
.L_21:
        /*0058*/ 	.byte	0x04, 0x17
        /*005a*/ 	.short	(.L_23 - .L_22)
.L_22:
        /*005c*/ 	.word	0x00000000
        /*0060*/ 	.short	0x0001
        /*0062*/ 	.short	0x0008
        /*0064*/ 	.byte	0x00, 0xf4, 0x21, 0x00


	//----- nvinfo : EIATTR_KPARAM_INFO
	.align		4
.L_23:
        /*0068*/ 	.byte	0x04, 0x17
        /*006a*/ 	.short	(.L_25 - .L_24)
.L_24:
        /*006c*/ 	.word	0x00000000
        /*0070*/ 	.short	0x0000
        /*0072*/ 	.short	0x0000
        /*0074*/ 	.byte	0x00, 0xf4, 0x21, 0x00


	//----- nvinfo : EIATTR_SPARSE_MMA_MASK
	.align		4
.L_25:
        /*0078*/ 	.byte	0x03, 0x50
        /*007a*/ 	.short	0x0000


	//----- nvinfo : EIATTR_MAXREG_COUNT
	.align		4
        /*007c*/ 	.byte	0x03, 0x1b
        /*007e*/ 	.short	0x00ff


	//----- nvinfo : EIATTR_EXIT_INSTR_OFFSETS
	.align		4
        /*0080*/ 	.byte	0x04, 0x1c
        /*0082*/ 	.short	(.L_27 - .L_26)


	//   ....[0]....
.L_26:
        /*0084*/ 	.word	0x00000360


	//----- nvinfo : EIATTR_REQNTID
	.align		4
.L_27:
        /*0088*/ 	.byte	0x04, 0x10
        /*008a*/ 	.short	(.L_29 - .L_28)
.L_28:
        /*008c*/ 	.word	0x00000100
        /*0090*/ 	.word	0x00000001
        /*0094*/ 	.word	0x00000001


	//----- nvinfo : EIATTR_CBANK_PARAM_SIZE
	.align		4
.L_29:
        /*0098*/ 	.byte	0x03, 0x19
        /*009a*/ 	.short	0x0034


	//----- nvinfo : EIATTR_PARAM_CBANK
	.align		4
        /*009c*/ 	.byte	0x04, 0x0a
        /*009e*/ 	.short	(.L_31 - .L_30)
	.align		4
.L_30:
        /*00a0*/ 	.word	index@(.nv.constant0.triton_poi_fused__native_batch_norm_legit_no_training_relu_22)
        /*00a4*/ 	.short	0x0210
        /*00a6*/ 	.short	0x0034


	//----- nvinfo : EIATTR_SW_WAR
	.align		4
.L_31:
        /*00a8*/ 	.byte	0x04, 0x36
        /*00aa*/ 	.short	(.L_33 - .L_32)
.L_32:
        /*00ac*/ 	.word	0x00000008
.L_33:


//--------------------- .nv.callgraph             --------------------------
	.section	.nv.callgraph,"",@"SHT_CUDA_CALLGRAPH"
	.align	4
	.sectionentsize	8
	.align		4
        /*0000*/ 	.word	0x00000000
	.align		4
        /*0004*/ 	.word	0xffffffff
	.align		4
        /*0008*/ 	.word	0x00000000
	.align		4
        /*000c*/ 	.word	0xfffffffe
	.align		4
        /*0010*/ 	.word	0x00000000
	.align		4
        /*0014*/ 	.word	0xfffffffd
	.align		4
        /*0018*/ 	.word	0x00000000
	.align		4
        /*001c*/ 	.word	0xfffffffc


//--------------------- .nv.constant4             --------------------------
	.section	.nv.constant4,"a",@progbits
	.align	8
	.align		8
.nv.constant4:
        /*0000*/ 	.dword	_$_str
	.align		8
        /*0008*/ 	.dword	_$_str_$_2


//--------------------- .text.triton_poi_fused__native_batch_norm_legit_no_training_relu_22 --------------------------
	.section	.text.triton_poi_fused__native_batch_norm_legit_no_training_relu_22,"ax",@progbits
	.align	128
        .global         triton_poi_fused__native_batch_norm_legit_no_training_relu_22
        .type           triton_poi_fused__native_batch_norm_legit_no_training_relu_22,@function
        .size           triton_poi_fused__native_batch_norm_legit_no_training_relu_22,(.L_x_1 - triton_poi_fused__native_batch_norm_legit_no_training_relu_22)
        .other          triton_poi_fused__native_batch_norm_legit_no_training_relu_22,@"STO_CUDA_ENTRY STV_DEFAULT"
triton_poi_fused__native_batch_norm_legit_no_training_relu_22:
.text.triton_poi_fused__native_batch_norm_legit_no_training_relu_22:
[----:B------:R-:W-:Y:S01]  /*0000*/  LDC R1, c[0x0][0x28] ;  /* 0x00000a00ff017b82 */ /* 0x000fe20000000800 */
[----:B------:R-:W1:Y:S07]  /*0010*/  S2R R0, SR_TID.X ;  /* 0x0000000000007919 */ /* 0x000e6e0000002100 */
[----:B------:R-:W2:Y:S01]  /*0020*/  LDC.64 R6, c[0x0][0x220] ;  /* 0x00008800ff067b82 */ /* 0x000ea20000000a00 */
[----:B------:R-:W-:Y:S01]  /*0030*/  ULDC.64 UR4, c[0x0][0x208] ;  /* 0x0000820000047ab9 */ /* 0x000fe20000000a00 */
[----:B------:R-:W3:Y:S06]  /*0040*/  S2R R5, SR_CTAID.X ;  /* 0x0000000000057919 */ /* 0x000eec0000002500 */
[----:B------:R-:W4:Y:S08]  /*0050*/  LDC.64 R8, c[0x0][0x228] ;  /* 0x00008a00ff087b82 */ /* 0x000f300000000a00 */
[----:B------:R-:W5:Y:S01]  /*0060*/  LDC.64 R10, c[0x0][0x230] ;  /* 0x00008c00ff0a7b82 */ /* 0x000f620000000a00 */
[----:B-1----:R-:W-:-:S02]  /*0070*/  SHF.L.U32 R0, R0, 0x1, RZ ;  /* 0x0000000100007819 */ /* 0x002fc400000006ff */
[----:B---3--:R-:W-:Y:S02]  /*0080*/  SHF.R.S32.HI R3, RZ, 0x16, R5 ;  /* 0x00000016ff037819 */ /* 0x008fe40000011405 */
[----:B------:R-:W-:Y:S02]  /*0090*/  LOP3.LUT R0, R0, 0x1fe, RZ, 0xc0, !PT ;  /* 0x000001fe00007812 */ /* 0x000fe400078ec0ff */
[----:B------:R-:W-:Y:S02]  /*00a0*/  SGXT R3, R3, 0x1 ;  /* 0x000000010303781a */ /* 0x000fe40000000200 */
[----:B------:R-:W-:-:S04]  /*00b0*/  LEA R0, R5, R0, 0x9 ;  /* 0x0000000005007211 */ /* 0x000fc800078e48ff */
[----:B------:R-:W-:-:S04]  /*00c0*/  LEA.HI R3, R3, R0, RZ, 0x6 ;  /* 0x0000000003037211 */ /* 0x000fc800078f30ff */
[----:B------:R-:W-:-:S05]  /*00d0*/  SHF.R.S32.HI R3, RZ, 0x6, R3 ;  /* 0x00000006ff037819 */ /* 0x000fca0000011403 */
[----:B------:R-:W-:-:S05]  /*00e0*/  IMAD.HI R2, R3, 0x4ec4ec4f, RZ ;  /* 0x4ec4ec4f03027827 */ /* 0x000fca00078e02ff */
[----:B------:R-:W-:-:S04]  /*00f0*/  SHF.R.U32.HI R5, RZ, 0x1f, R2 ;  /* 0x0000001fff057819 */ /* 0x000fc80000011602 */
[----:B------:R-:W-:Y:S02]  /*0100*/  LEA.HI.SX32 R2, R2, R5, 0x19 ;  /* 0x0000000502027211 */ /* 0x000fe400078fcaff */
[----:B------:R-:W1:Y:S03]  /*0110*/  LDC.64 R4, c[0x0][0x218] ;  /* 0x00008600ff047b82 */ /* 0x000e660000000a00 */
[----:B------:R-:W-:-:S04]  /*0120*/  IMAD R13, R2, -0x1a0, R3 ;  /* 0xfffffe60020d7824 */ /* 0x000fc800078e0203 */
[C---:B--2---:R-:W-:Y:S01]  /*0130*/  IMAD.WIDE R6, R13.reuse, 0x4, R6 ;  /* 0x000000040d067825 */ /* 0x044fe200078e0206 */
[----:B------:R-:W2:Y:S05]  /*0140*/  LDC.64 R2, c[0x0][0x210] ;  /* 0x00008400ff027b82 */ /* 0x000eaa0000000a00 */
[----:B------:R-:W3:Y:S01]  /*0150*/  LDG.E.EL R6, desc[UR4][R6.64] ;  /* 0x0000000406067981 */ /* 0x000ee2000c2e1900 */
[----:B----4-:R-:W-:-:S04]  /*0160*/  IMAD.WIDE R8, R13, 0x4, R8 ;  /* 0x000000040d087825 */ /* 0x010fc800078e0208 */
[C---:B-----5:R-:W-:Y:S02]  /*0170*/  IMAD.WIDE R10, R13.reuse, 0x4, R10 ;  /* 0x000000040d0a7825 */ /* 0x060fe400078e020a */
[----:B------:R-:W4:Y:S02]  /*0180*/  LDG.E.EL R8, desc[UR4][R8.64] ;  /* 0x0000000408087981 */ /* 0x000f24000c2e1900 */
[----:B-1----:R-:W-:Y:S02]  /*0190*/  IMAD.WIDE R4, R13, 0x4, R4 ;  /* 0x000000040d047825 */ /* 0x002fe400078e0204 */
[----:B------:R-:W4:Y:S04]  /*01a0*/  LDG.E.EL R11, desc[UR4][R10.64] ;  /* 0x000000040a0b7981 */ /* 0x000f28000c2e1900 */
[----:B------:R1:W5:Y:S01]  /*01b0*/  LDG.E.EL R12, desc[UR4][R4.64] ;  /* 0x00000004040c7981 */ /* 0x000362000c2e1900 */
[----:B--2---:R-:W-:-:S06]  /*01c0*/  IMAD.WIDE R2, R0, 0x4, R2 ;  /* 0x0000000400027825 */ /* 0x004fcc00078e0202 */
[----:B------:R-:W5:Y:S01]  /*01d0*/  LDG.E.64 R2, desc[UR4][R2.64] ;  /* 0x0000000402027981 */ /* 0x000f62000c1e1b00 */
[----:B------:R-:W-:Y:S01]  /*01e0*/  HFMA2.MMA R14, -RZ, RZ, 1.625, 0 ;  /* 0x3e800000ff0e7435 */ /* 0x000fe200000001ff */
[----:B-1----:R-:W1:Y:S02]  /*01f0*/  LDC.64 R4, c[0x0][0x238] ;  /* 0x00008e00ff047b82 */ /* 0x002e640000000a00 */
[----:B-1----:R-:W-:-:S04]  /*0200*/  IMAD.WIDE R4, R0, 0x4, R4 ;  /* 0x0000000400047825 */ /* 0x002fc800078e0204 */
[----:B---3--:R-:W-:-:S04]  /*0210*/  FADD R6, R6, 9.9999997473787516356e-06 ;  /* 0x3727c5ac06067421 */ /* 0x008fc80000000000 */
[----:B------:R-:W1:Y:S02]  /*0220*/  MUFU.SQRT R7, R6 ;  /* 0x0000000600077308 */ /* 0x000e640000002000 */
[C---:B-1----:R-:W-:Y:S02]  /*0230*/  FSETP.GT.AND P0, PT, R7.reuse, 8.50705917302346158658e+37, PT ;  /* 0x7e8000000700780b */ /* 0x042fe40003f04000 */
[----:B------:R-:W-:-:S11]  /*0240*/  FSETP.GEU.AND P1, PT, R7, 1.175494350822287508e-38, PT ;  /* 0x008000000700780b */ /* 0x000fd60003f2e000 */
[----:B------:R-:W-:-:S04]  /*0250*/  @P0 FMUL R7, R7, 0.25 ;  /* 0x3e80000007070820 */ /* 0x000fc80000400000 */
[----:B------:R-:W-:-:S06]  /*0260*/  @!P1 FMUL R7, R7, 16777216 ;  /* 0x4b80000007079820 */ /* 0x000fcc0000400000 */
[----:B------:R-:W1:Y:S01]  /*0270*/  MUFU.RCP R7, R7 ;  /* 0x0000000700077308 */ /* 0x000e620000001000 */
[----:B------:R-:W-:Y:S01]  /*0280*/  FSEL R14, R14, 1, P0 ;  /* 0x3f8000000e0e7808 */ /* 0x000fe20000000000 */
[----:B-----5:R-:W-:-:S04]  /*0290*/  FADD R2, R2, -R12 ;  /* 0x8000000c02027221 */ /* 0x020fc80000000000 */
[----:B------:R-:W-:Y:S01]  /*02a0*/  @!P1 FMUL R14, R14, 16777216 ;  /* 0x4b8000000e0e9820 */ /* 0x000fe20000400000 */
[----:B------:R-:W-:-:S03]  /*02b0*/  FADD R3, R3, -R12 ;  /* 0x8000000c03037221 */ /* 0x000fc60000000000 */
[----:B-1----:R-:W-:-:S04]  /*02c0*/  FMUL R14, R7, R14 ;  /* 0x0000000e070e7220 */ /* 0x002fc80000400000 */
[-C--:B------:R-:W-:Y:S01]  /*02d0*/  FMUL R2, R2, R14.reuse ;  /* 0x0000000e02027220 */ /* 0x080fe20000400000 */
[----:B------:R-:W-:-:S03]  /*02e0*/  FMUL R14, R3, R14 ;  /* 0x0000000e030e7220 */ /* 0x000fc60000400000 */
[C-C-:B----4-:R-:W-:Y:S01]  /*02f0*/  FFMA R2, R8.reuse, R2, R11.reuse ;  /* 0x0000000208027223 */ /* 0x150fe2000000000b */
[----:B------:R-:W-:-:S04]  /*0300*/  FFMA R14, R8, R14, R11 ;  /* 0x0000000e080e7223 */ /* 0x000fc8000000000b */
[----:B------:R-:W-:Y:S02]  /*0310*/  FSETP.GEU.AND P0, PT, R2, RZ, PT ;  /* 0x000000ff0200720b */ /* 0x000fe40003f0e000 */
[----:B------:R-:W-:Y:S02]  /*0320*/  FSETP.GEU.AND P1, PT, R14, RZ, PT ;  /* 0x000000ff0e00720b */ /* 0x000fe40003f2e000 */
[----:B------:R-:W-:Y:S02]  /*0330*/  FSEL R2, R2, RZ, P0 ;  /* 0x000000ff02027208 */ /* 0x000fe40000000000 */
[----:B------:R-:W-:-:S05]  /*0340*/  FSEL R3, R14, RZ, P1 ;  /* 0x000000ff0e037208 */ /* 0x000fca0000800000 */
[----:B------:R-:W-:Y:S01]  /*0350*/  STG.E.64 desc[UR4][R4.64], R2 ;  /* 0x0000000204007986 */ /* 0x000fe2000c101b04 */
[----:B------:R-:W-:Y:S05]  /*0360*/  EXIT ;  /* 0x000000000000794d */ /* 0x000fea0003800000 */
.L_x_0:
[----:B------:R-:W-:-:S00]  /*0370*/  BRA `(.L_x_0) ;  /* 0xfffffffc00fc7947 */ /* 0x000fc0000383ffff */
[----:B------:R-:W-:-:S00]  /*0380*/  NOP ;  /* 0x0000000000007918 */ /* 0x000fc00000000000 */
[----:B------:R-:W-:-:S00]  /*0390*/  NOP ;  /* 0x0000000000007918 */ /* 0x000fc00000000000 */
[----:B------:R-:W-:-:S00]  /*03a0*/  NOP ;  /* 0x0000000000007918 */ /* 0x000fc00000000000 */
[----:B------:R-:W-:-:S00]  /*03b0*/  NOP ;  /* 0x0000000000007918 */ /* 0x000fc00000000000 */
[----:B------:R-:W-:-:S00]  /*03c0*/  NOP ;  /* 0x0000000000007918 */ /* 0x000fc00000000000 */
[----:B------:R-:W-:-:S00]  /*03d0*/  NOP ;  /* 0x0000000000007918 */ /* 0x000fc00000000000 */
[----:B------:R-:W-:-:S00]  /*03e0*/  NOP ;  /* 0x0000000000007918 */ /* 0x000fc00000000000 */
[----:B------:R-:W-:-:S00]  /*03f0*/  NOP ;  /* 0x0000000000007918 */ /* 0x000fc00000000000 */
.L_x_1:


//--------------------- .nv.global.init           --------------------------
	.section	.nv.global.init,"aw",@progbits
.nv.global.init:
	.type		_$_str,@object
	.size		_$_str,(_$_str_$_2 - _$_str)
_$_str:
        /*0000*/ 	.byte	0x5f, 0x5f, 0x43, 0x55, 0x44, 0x41, 0x5f, 0x46, 0x54, 0x5a, 0x00
	.type		_$_str_$_2,@object
	.size		_$_str_$_2,(.L_1 - _$_str_$_2)
_$_str_$_2:
        /*000b*/ 	.byte	0x5f, 0x5f, 0x43, 0x55, 0x44, 0x41, 0x5f, 0x50, 0x52, 0x45, 0x43, 0x5f, 0x53, 0x51, 0x52, 0x54
        /*001b*/ 	.byte	0x00
.L_1:


//--------------------- .nv.constant0.triton_poi_fused__native_batch_norm_legit_no_training_relu_22 --------------------------
	.section	.nv.constant0.triton_poi_fused__native_batch_norm_legit_no_training_relu_22,"a",@progbits
	.sectionflags	@""
	.align	4
.nv.constant0.triton_poi_fused__native_batch_norm_legit_no_training_relu_22:
	.zero		580
